	.headerflags	@"EF_CUDA_TEXMODE_UNIFIED EF_CUDA_64BIT_ADDRESS EF_CUDA_ACCELERATORS EF_CUDA_SM90 EF_CUDA_VIRTUAL_SM(EF_CUDA_SM90)"
	.elftype	@"ET_EXEC"


//--------------------- .nv.info                  --------------------------
	.section	.nv.info,"",@"SHT_CUDA_INFO"
	.align	4


	//----- nvinfo : EIATTR_REGCOUNT
	.align		4
        /*0000*/ 	.byte	0x04, 0x2f
        /*0002*/ 	.short	(.L_3 - .L_2)
	.align		4
.L_2:
        /*0004*/ 	.word	index@(triton_poi_fused_add_clamp_mul_sqrt_sub_1)
        /*0008*/ 	.word	0x0000000e


	//----- nvinfo : EIATTR_MIN_STACK_SIZE
	.align		4
.L_3:
        /*000c*/ 	.byte	0x04, 0x12
        /*000e*/ 	.short	(.L_5 - .L_4)
	.align		4
.L_4:
        /*0010*/ 	.word	index@(triton_poi_fused_add_clamp_mul_sqrt_sub_1)
        /*0014*/ 	.word	0x00000000


	//----- nvinfo : EIATTR_FRAME_SIZE
	.align		4
.L_5:
        /*0018*/ 	.byte	0x04, 0x11
        /*001a*/ 	.short	(.L_7 - .L_6)
	.align		4
.L_6:
        /*001c*/ 	.word	index@(triton_poi_fused_add_clamp_mul_sqrt_sub_1)
        /*0020*/ 	.word	0x00000000


	//----- nvinfo : EIATTR_MIN_STACK_SIZE
	.align		4
.L_7:
        /*0024*/ 	.byte	0x04, 0x12
        /*0026*/ 	.short	(.L_9 - .L_8)
	.align		4
.L_8:
        /*0028*/ 	.word	index@(triton_poi_fused_add_clamp_mul_sqrt_sub_1)
        /*002c*/ 	.word	0x00000000
.L_9:


//--------------------- .nv.info.triton_poi_fused_add_clamp_mul_sqrt_sub_1 --------------------------
	.section	.nv.info.triton_poi_fused_add_clamp_mul_sqrt_sub_1,"",@"SHT_CUDA_INFO"
	.sectionflags	@""
	.align	4


	//----- nvinfo : EIATTR_CUDA_API_VERSION
	.align		4
        /*0000*/ 	.byte	0x04, 0x37
        /*0002*/ 	.short	(.L_11 - .L_10)
.L_10:
        /*0004*/ 	.word	0x0000007c


	//----- nvinfo : EIATTR_KPARAM_INFO
	.align		4
.L_11:
        /*0008*/ 	.byte	0x04, 0x17
        /*000a*/ 	.short	(.L_13 - .L_12)
.L_12:
        /*000c*/ 	.word	0x00000000
        /*0010*/ 	.short	0x0002
        /*0012*/ 	.short	0x0010
        /*0014*/ 	.byte	0x00, 0xf0, 0x11, 0x00


	//----- nvinfo : EIATTR_KPARAM_INFO
	.align		4
.L_13:
        /*0018*/ 	.byte	0x04, 0x17
        /*001a*/ 	.short	(.L_15 - .L_14)
.L_14:
        /*001c*/ 	.word	0x00000000
        /*0020*/ 	.short	0x0001
        /*0022*/ 	.short	0x0008
        /*0024*/ 	.byte	0x00, 0xf4, 0x21, 0x00


	//----- nvinfo : EIATTR_KPARAM_INFO
	.align		4
.L_15:
        /*0028*/ 	.byte	0x04, 0x17
        /*002a*/ 	.short	(.L_17 - .L_16)
.L_16:
        /*002c*/ 	.word	0x00000000
        /*0030*/ 	.short	0x0000
        /*0032*/ 	.short	0x0000
        /*0034*/ 	.byte	0x00, 0xf4, 0x21, 0x00


	//----- nvinfo : EIATTR_SPARSE_MMA_MASK
	.align		4
.L_17:
        /*0038*/ 	.byte	0x03, 0x50
        /*003a*/ 	.short	0x0000


	//----- nvinfo : EIATTR_MAXREG_COUNT
	.align		4
        /*003c*/ 	.byte	0x03, 0x1b
        /*003e*/ 	.short	0x00ff


	//----- nvinfo : EIATTR_EXIT_INSTR_OFFSETS
	.align		4
        /*0040*/ 	.byte	0x04, 0x1c
        /*0042*/ 	.short	(.L_19 - .L_18)


	//   ....[0]....
.L_18:
        /*0044*/ 	.word	0x000001e0


	//   ....[1]....
        /*0048*/ 	.word	0x00000210


	//----- nvinfo : EIATTR_REQNTID
	.align		4
.L_19:
        /*004c*/ 	.byte	0x04, 0x10
        /*004e*/ 	.short	(.L_21 - .L_20)
.L_20:
        /*0050*/ 	.word	0x00000020
        /*0054*/ 	.word	0x00000001
        /*0058*/ 	.word	0x00000001


	//----- nvinfo : EIATTR_CBANK_PARAM_SIZE
	.align		4
.L_21:
        /*005c*/ 	.byte	0x03, 0x19
        /*005e*/ 	.short	0x0014


	//----- nvinfo : EIATTR_PARAM_CBANK
	.align		4
        /*0060*/ 	.byte	0x04, 0x0a
        /*0062*/ 	.short	(.L_23 - .L_22)
	.align		4
.L_22:
        /*0064*/ 	.word	index@(.nv.constant0.triton_poi_fused_add_clamp_mul_sqrt_sub_1)
        /*0068*/ 	.short	0x0210
        /*006a*/ 	.short	0x0014


	//----- nvinfo : EIATTR_SW_WAR
	.align		4
.L_23:
        /*006c*/ 	.byte	0x04, 0x36
        /*006e*/ 	.short	(.L_25 - .L_24)
.L_24:
        /*0070*/ 	.word	0x00000008
.L_25:


//--------------------- .nv.callgraph             --------------------------
	.section	.nv.callgraph,"",@"SHT_CUDA_CALLGRAPH"
	.align	4
	.sectionentsize	8
	.align		4
        /*0000*/ 	.word	0x00000000
	.align		4
        /*0004*/ 	.word	0xffffffff
	.align		4
        /*0008*/ 	.word	0x00000000
	.align		4
        /*000c*/ 	.word	0xfffffffe
	.align		4
        /*0010*/ 	.word	0x00000000
	.align		4
        /*0014*/ 	.word	0xfffffffd
	.align		4
        /*0018*/ 	.word	0x00000000
	.align		4
        /*001c*/ 	.word	0xfffffffc


//--------------------- .nv.constant4             --------------------------
	.section	.nv.constant4,"a",@progbits
	.align	8
	.align		8
.nv.constant4:
        /*0000*/ 	.dword	_$_str
	.align		8
        /*0008*/ 	.dword	_$_str_$_2


//--------------------- .text.triton_poi_fused_add_clamp_mul_sqrt_sub_1 --------------------------
	.section	.text.triton_poi_fused_add_clamp_mul_sqrt_sub_1,"ax",@progbits
	.align	128
        .global         triton_poi_fused_add_clamp_mul_sqrt_sub_1
        .type           triton_poi_fused_add_clamp_mul_sqrt_sub_1,@function
        .size           triton_poi_fused_add_clamp_mul_sqrt_sub_1,(.L_x_1 - triton_poi_fused_add_clamp_mul_sqrt_sub_1)
        .other          triton_poi_fused_add_clamp_mul_sqrt_sub_1,@"STO_CUDA_ENTRY STV_DEFAULT"
triton_poi_fused_add_clamp_mul_sqrt_sub_1:
.text.triton_poi_fused_add_clamp_mul_sqrt_sub_1:
[----:B------:R-:W0:Y:S02]  /*0000*/  LDC R1, c[0x0][0x28] ;  /* 0x00000a00ff017b82 */ /* 0x000e240000000800 */
[----:B------:R-:W1:Y:S01]  /*0010*/  S2R R10, SR_TID.X ;  /* 0x00000000000a7919 */ /* 0x000e620000002100 */
[----:B------:R-:W2:Y:S01]  /*0020*/  LDC.64 R4, c[0x0][0x218] ;  /* 0x00008600ff047b82 */ /* 0x000ea20000000a00 */
[----:B------:R-:W-:Y:S01]  /*0030*/  ULDC.64 UR4, c[0x0][0x208] ;  /* 0x0000820000047ab9 */ /* 0x000fe20000000a00 */
[----:B------:R-:W3:Y:S06]  /*0040*/  S2R R9, SR_CTAID.X ;  /* 0x0000000000097919 */ /* 0x000eec0000002500 */
[----:B------:R-:W4:Y:S01]  /*0050*/  LDC.64 R6, c[0x0][0x210] ;  /* 0x00008400ff067b82 */ /* 0x000f220000000a00 */
[----:B-1----:R-:W-:-:S05]  /*0060*/  LOP3.LUT R0, R10, 0xf, RZ, 0xc0, !PT ;  /* 0x0000000f0a007812 */ /* 0x002fca00078ec0ff */
[----:B---3--:R-:W-:-:S05]  /*0070*/  IMAD R9, R9, 0x10, R0 ;  /* 0x0000001009097824 */ /* 0x008fca00078e0200 */
[----:B------:R-:W-:Y:S02]  /*0080*/  SHF.R.S32.HI R0, RZ, 0x1f, R9 ;  /* 0x0000001fff007819 */ /* 0x000fe40000011409 */
[----:B------:R-:W-:Y:S02]  /*0090*/  ISETP.GE.AND P0, PT, R9, 0x10, PT ;  /* 0x000000100900780c */ /* 0x000fe40003f06270 */
[----:B------:R-:W-:-:S04]  /*00a0*/  LEA.HI R0, R0, R9, RZ, 0x2 ;  /* 0x0000000900007211 */ /* 0x000fc800078f10ff */
[----:B------:R-:W-:Y:S02]  /*00b0*/  LOP3.LUT R2, R0, 0xfffffffc, RZ, 0xc0, !PT ;  /* 0xfffffffc00027812 */ /* 0x000fe400078ec0ff */
[----:B------:R-:W-:Y:S01]  /*00c0*/  SHF.R.S32.HI R3, RZ, 0x2, R0 ;  /* 0x00000002ff037819 */ /* 0x000fe20000011400 */
[----:B------:R-:W-:Y:S02]  /*00d0*/  IMAD.MOV.U32 R0, RZ, RZ, RZ ;  /* 0x000000ffff007224 */ /* 0x000fe400078e00ff */
[----:B------:R-:W-:Y:S02]  /*00e0*/  IMAD.IADD R11, R9, 0x1, -R2 ;  /* 0x00000001090b7824 */ /* 0x000fe400078e0a02 */
[----:B--2---:R-:W-:-:S04]  /*00f0*/  IMAD.WIDE R2, R3, 0x4, R4 ;  /* 0x0000000403027825 */ /* 0x004fc800078e0204 */
[----:B------:R-:W-:Y:S01]  /*0100*/  IMAD.WIDE R4, R11, 0x4, R4 ;  /* 0x000000040b047825 */ /* 0x000fe200078e0204 */
[----:B------:R-:W2:Y:S03]  /*0110*/  @!P0 LDG.E.EL R0, desc[UR4][R2.64] ;  /* 0x0000000402008981 */ /* 0x000ea6000c2e1900 */
[----:B------:R-:W-:Y:S02]  /*0120*/  IMAD.MOV.U32 R11, RZ, RZ, RZ ;  /* 0x000000ffff0b7224 */ /* 0x000fe400078e00ff */
[----:B------:R-:W-:Y:S02]  /*0130*/  IMAD.MOV.U32 R8, RZ, RZ, RZ ;  /* 0x000000ffff087224 */ /* 0x000fe400078e00ff */
[----:B----4-:R-:W-:Y:S02]  /*0140*/  IMAD.WIDE R6, R9, 0x4, R6 ;  /* 0x0000000409067825 */ /* 0x010fe400078e0206 */
[----:B------:R-:W2:Y:S04]  /*0150*/  @!P0 LDG.E.EL R11, desc[UR4][R4.64] ;  /* 0x00000004040b8981 */ /* 0x000ea8000c2e1900 */
[----:B------:R-:W3:Y:S01]  /*0160*/  @!P0 LDG.E R8, desc[UR4][R6.64] ;  /* 0x0000000406088981 */ /* 0x000ee2000c1e1900 */
[----:B------:R-:W-:-:S04]  /*0170*/  LOP3.LUT P0, RZ, R10, 0x10, RZ, 0xc0, !PT ;  /* 0x000000100aff7812 */ /* 0x000fc8000780c0ff */
[----:B------:R-:W-:Y:S01]  /*0180*/  ISETP.LT.AND P0, PT, R9, 0x10, !P0 ;  /* 0x000000100900780c */ /* 0x000fe20004701270 */
[----:B--2---:R-:W-:-:S04]  /*0190*/  FADD R11, R11, R0 ;  /* 0x000000000b0b7221 */ /* 0x004fc80000000000 */
[----:B---3--:R-:W-:-:S05]  /*01a0*/  FFMA R8, R8, -2, R11 ;  /* 0xc000000008087823 */ /* 0x008fca000000000b */
[C---:B------:R-:W-:Y:S02]  /*01b0*/  FSETP.GT.AND P1, PT, R8.reuse, 9.9999999600419720025e-13, PT ;  /* 0x2b8cbccc0800780b */ /* 0x040fe40003f24000 */
[----:B------:R-:W-:-:S11]  /*01c0*/  FSETP.NAN.AND P2, PT, R8, R8, PT ;  /* 0x000000080800720b */ /* 0x000fd60003f48000 */
[----:B------:R-:W-:Y:S01]  /*01d0*/  @!P1 FSEL R8, R8, 9.9999999600419720025e-13, P2 ;  /* 0x2b8cbccc08089808 */ /* 0x000fe20001000000 */
[----:B------:R-:W-:Y:S06]  /*01e0*/  @!P0 EXIT ;  /* 0x000000000000894d */ /* 0x000fec0003800000 */
[----:B------:R-:W0:Y:S02]  /*01f0*/  MUFU.SQRT R3, R8 ;  /* 0x0000000800037308 */ /* 0x000e240000002000 */
[----:B0-----:R-:W-:Y:S01]  /*0200*/  STG.E desc[UR4][R6.64], R3 ;  /* 0x0000000306007986 */ /* 0x001fe2000c101904 */
[----:B------:R-:W-:Y:S05]  /*0210*/  EXIT ;  /* 0x000000000000794d */ /* 0x000fea0003800000 */
.L_x_0:
[----:B------:R-:W-:-:S00]  /*0220*/  BRA `(.L_x_0) ;  /* 0xfffffffc00fc7947 */ /* 0x000fc0000383ffff */
[----:B------:R-:W-:-:S00]  /*0230*/  NOP ;  /* 0x0000000000007918 */ /* 0x000fc00000000000 */
        /* <DEDUP_REMOVED lines=12> */
.L_x_1:


//--------------------- .nv.global.init           --------------------------
	.section	.nv.global.init,"aw",@progbits
.nv.global.init:
	.type		_$_str,@object
	.size		_$_str,(_$_str_$_2 - _$_str)
_$_str:
        /*0000*/ 	.byte	0x5f, 0x5f, 0x43, 0x55, 0x44, 0x41, 0x5f, 0x46, 0x54, 0x5a, 0x00
	.type		_$_str_$_2,@object
	.size		_$_str_$_2,(.L_1 - _$_str_$_2)
_$_str_$_2:
        /*000b*/ 	.byte	0x5f, 0x5f, 0x43, 0x55, 0x44, 0x41, 0x5f, 0x50, 0x52, 0x45, 0x43, 0x5f, 0x53, 0x51, 0x52, 0x54
        /*001b*/ 	.byte	0x00
.L_1:


//--------------------- .nv.constant0.triton_poi_fused_add_clamp_mul_sqrt_sub_1 --------------------------
	.section	.nv.constant0.triton_poi_fused_add_clamp_mul_sqrt_sub_1,"a",@progbits
	.sectionflags	@""
	.align	4
.nv.constant0.triton_poi_fused_add_clamp_mul_sqrt_sub_1:
	.zero		548
